//
// Generated by NVIDIA NVVM Compiler
//
// Compiler Build ID: CL-36424714
// Cuda compilation tools, release 13.0, V13.0.88
// Based on NVVM 20.0.0
//

.version 9.0
.target sm_100
.address_size 64

	// .globl	_Z8updateHyPdS_id

.visible .entry _Z8updateHyPdS_id(
	.param .u64 .ptr .align 1 _Z8updateHyPdS_id_param_0,
	.param .u64 .ptr .align 1 _Z8updateHyPdS_id_param_1,
	.param .u32 _Z8updateHyPdS_id_param_2,
	.param .f64 _Z8updateHyPdS_id_param_3
)
{
	.reg .pred 	%p<2>;
	.reg .b32 	%r<7>;
	.reg .b64 	%rd<8>;
	.reg .b64 	%fd<8>;

	ld.param.u64 	%rd1, [_Z8updateHyPdS_id_param_0];
	ld.param.u64 	%rd2, [_Z8updateHyPdS_id_param_1];
	ld.param.u32 	%r2, [_Z8updateHyPdS_id_param_2];
	ld.param.f64 	%fd1, [_Z8updateHyPdS_id_param_3];
	mov.u32 	%r3, %ctaid.x;
	mov.u32 	%r4, %ntid.x;
	mov.u32 	%r5, %tid.x;
	mad.lo.s32 	%r1, %r3, %r4, %r5;
	add.s32 	%r6, %r2, -1;
	setp.ge.s32 	%p1, %r1, %r6;
	@%p1 bra 	$L__BB0_2;
	cvta.to.global.u64 	%rd3, %rd2;
	cvta.to.global.u64 	%rd4, %rd1;
	mul.wide.s32 	%rd5, %r1, 8;
	add.s64 	%rd6, %rd3, %rd5;
	ld.global.f64 	%fd2, [%rd6+8];
	ld.global.f64 	%fd3, [%rd6];
	sub.f64 	%fd4, %fd2, %fd3;
	div.rn.f64 	%fd5, %fd4, %fd1;
	add.s64 	%rd7, %rd4, %rd5;
	ld.global.f64 	%fd6, [%rd7];
	add.f64 	%fd7, %fd6, %fd5;
	st.global.f64 	[%rd7], %fd7;
$L__BB0_2:
	ret;

}
	// .globl	_Z8updateEzPdS_id
.visible .entry _Z8updateEzPdS_id(
	.param .u64 .ptr .align 1 _Z8updateEzPdS_id_param_0,
	.param .u64 .ptr .align 1 _Z8updateEzPdS_id_param_1,
	.param .u32 _Z8updateEzPdS_id_param_2,
	.param .f64 _Z8updateEzPdS_id_param_3
)
{
	.reg .pred 	%p<4>;
	.reg .b32 	%r<7>;
	.reg .b64 	%rd<10>;
	.reg .b64 	%fd<7>;

	ld.param.u64 	%rd1, [_Z8updateEzPdS_id_param_0];
	ld.param.u64 	%rd2, [_Z8updateEzPdS_id_param_1];
	ld.param.u32 	%r2, [_Z8updateEzPdS_id_param_2];
	ld.param.f64 	%fd1, [_Z8updateEzPdS_id_param_3];
	mov.u32 	%r3, %ctaid.x;
	mov.u32 	%r4, %ntid.x;
	mov.u32 	%r5, %tid.x;
	mad.lo.s32 	%r1, %r3, %r4, %r5;
	setp.lt.s32 	%p1, %r1, 1;
	setp.ge.s32 	%p2, %r1, %r2;
	or.pred  	%p3, %p1, %p2;
	@%p3 bra 	$L__BB1_2;
	cvta.to.global.u64 	%rd3, %rd1;
	cvta.to.global.u64 	%rd4, %rd2;
	mul.wide.u32 	%rd5, %r1, 8;
	add.s64 	%rd6, %rd3, %rd5;
	ld.global.f64 	%fd2, [%rd6];
	add.s32 	%r6, %r1, -1;
	mul.wide.u32 	%rd7, %r6, 8;
	add.s64 	%rd8, %rd3, %rd7;
	ld.global.f64 	%fd3, [%rd8];
	sub.f64 	%fd4, %fd2, %fd3;
	add.s64 	%rd9, %rd4, %rd5;
	ld.global.f64 	%fd5, [%rd9];
	fma.rn.f64 	%fd6, %fd1, %fd4, %fd5;
	st.global.f64 	[%rd9], %fd6;
$L__BB1_2:
	ret;

}
	// .globl	_Z9setEzNodePdi
.visible .entry _Z9setEzNodePdi(
	.param .u64 .ptr .align 1 _Z9setEzNodePdi_param_0,
	.param .u32 _Z9setEzNodePdi_param_1
)
{
	.reg .pred 	%p<4>;
	.reg .b32 	%r<17>;
	.reg .b32 	%f<3>;
	.reg .b64 	%rd<3>;
	.reg .b64 	%fd<29>;

	ld.param.u64 	%rd1, [_Z9setEzNodePdi_param_0];
	ld.param.u32 	%r4, [_Z9setEzNodePdi_param_1];
	cvt.rn.f64.s32 	%fd6, %r4;
	add.f64 	%fd7, %fd6, 0dC03E000000000000;
	mul.f64 	%fd8, %fd7, %fd7;
	div.rn.f64 	%fd1, %fd8, 0dC059000000000000;
	fma.rn.f64 	%fd9, %fd1, 0d3FF71547652B82FE, 0d4338000000000000;
	{
	.reg .b32 %temp; 
	mov.b64 	{%r1, %temp}, %fd9;
	}
	mov.f64 	%fd10, 0dC338000000000000;
	add.rn.f64 	%fd11, %fd9, %fd10;
	fma.rn.f64 	%fd12, %fd11, 0dBFE62E42FEFA39EF, %fd1;
	fma.rn.f64 	%fd13, %fd11, 0dBC7ABC9E3B39803F, %fd12;
	fma.rn.f64 	%fd14, %fd13, 0d3E5ADE1569CE2BDF, 0d3E928AF3FCA213EA;
	fma.rn.f64 	%fd15, %fd14, %fd13, 0d3EC71DEE62401315;
	fma.rn.f64 	%fd16, %fd15, %fd13, 0d3EFA01997C89EB71;
	fma.rn.f64 	%fd17, %fd16, %fd13, 0d3F2A01A014761F65;
	fma.rn.f64 	%fd18, %fd17, %fd13, 0d3F56C16C1852B7AF;
	fma.rn.f64 	%fd19, %fd18, %fd13, 0d3F81111111122322;
	fma.rn.f64 	%fd20, %fd19, %fd13, 0d3FA55555555502A1;
	fma.rn.f64 	%fd21, %fd20, %fd13, 0d3FC5555555555511;
	fma.rn.f64 	%fd22, %fd21, %fd13, 0d3FE000000000000B;
	fma.rn.f64 	%fd23, %fd22, %fd13, 0d3FF0000000000000;
	fma.rn.f64 	%fd24, %fd23, %fd13, 0d3FF0000000000000;
	{
	.reg .b32 %temp; 
	mov.b64 	{%r2, %temp}, %fd24;
	}
	{
	.reg .b32 %temp; 
	mov.b64 	{%temp, %r3}, %fd24;
	}
	shl.b32 	%r5, %r1, 20;
	add.s32 	%r6, %r5, %r3;
	mov.b64 	%fd28, {%r2, %r6};
	{
	.reg .b32 %temp; 
	mov.b64 	{%temp, %r7}, %fd1;
	}
	mov.b32 	%f2, %r7;
	abs.f32 	%f1, %f2;
	setp.lt.f32 	%p1, %f1, 0f4086232B;
	@%p1 bra 	$L__BB2_3;
	setp.lt.f64 	%p2, %fd1, 0d0000000000000000;
	add.f64 	%fd25, %fd1, 0d7FF0000000000000;
	selp.f64 	%fd28, 0d0000000000000000, %fd25, %p2;
	setp.geu.f32 	%p3, %f1, 0f40874800;
	@%p3 bra 	$L__BB2_3;
	shr.u32 	%r8, %r1, 31;
	add.s32 	%r9, %r1, %r8;
	shr.s32 	%r10, %r9, 1;
	shl.b32 	%r11, %r10, 20;
	add.s32 	%r12, %r3, %r11;
	mov.b64 	%fd26, {%r2, %r12};
	sub.s32 	%r13, %r1, %r10;
	shl.b32 	%r14, %r13, 20;
	add.s32 	%r15, %r14, 1072693248;
	mov.b32 	%r16, 0;
	mov.b64 	%fd27, {%r16, %r15};
	mul.f64 	%fd28, %fd27, %fd26;
$L__BB2_3:
	cvta.to.global.u64 	%rd2, %rd1;
	st.global.f64 	[%rd2], %fd28;
	ret;

}


// ===== COMPILED SASS (sm_100) =====

	.target	sm_100

	.elftype	@"ET_EXEC"


//--------------------- .note.nv.tkinfo           --------------------------
	.section	.note.nv.tkinfo,"",@"SHT_NOTE"
	.sectionflags	@"SHF_NOTE_NV_TKINFO"
	.tkinfo
        /*0018*/ 	.word	0x00000002
        /*0030*/ 	.string	""
        /*0030*/ 	.string	"ptxas"
        /*0030*/ 	.string	"Cuda compilation tools, release 13.0, V13.0.88"
        /*0030*/ 	.string	"Build cuda_13.0.r13.0/compiler.36424714_0"
        /*0030*/ 	.string	"-arch sm_100 -m 64 "



//--------------------- .note.nv.cuinfo           --------------------------
	.section	.note.nv.cuinfo,"",@"SHT_NOTE"
	.sectionflags	@"SHF_NOTE_NV_CUINFO"
        /*0018*/ 	.short	0x0002
        /*001a*/ 	.short	0x0064
        /*001c*/ 	.short	0x0082
	.zero		2


//--------------------- .nv.info                  --------------------------
	.section	.nv.info,"",@"SHT_CUDA_INFO"
	.align	4


	//----- nvinfo : EIATTR_REGCOUNT
	.align		4
        /*0000*/ 	.byte	0x04, 0x2f
        /*0002*/ 	.short	(.L_1 - .L_0)
	.align		4
.L_0:
        /*0004*/ 	.word	index@(_Z8updateHyPdS_id)
        /*0008*/ 	.word	0x0000001a


	//----- nvinfo : EIATTR_FRAME_SIZE
	.align		4
.L_1:
        /*000c*/ 	.byte	0x04, 0x11
        /*000e*/ 	.short	(.L_3 - .L_2)
	.align		4
.L_2:
        /*0010*/ 	.word	index@($__internal_1_$__cuda_sm20_div_rn_f64_full)
        /*0014*/ 	.word	0x00000000


	//----- nvinfo : EIATTR_FRAME_SIZE
	.align		4
.L_3:
        /*0018*/ 	.byte	0x04, 0x11
        /*001a*/ 	.short	(.L_5 - .L_4)
	.align		4
.L_4:
        /*001c*/ 	.word	index@(_Z8updateHyPdS_id)
        /*0020*/ 	.word	0x00000000


	//----- nvinfo : EIATTR_REGCOUNT
	.align		4
.L_5:
        /*0024*/ 	.byte	0x04, 0x2f
        /*0026*/ 	.short	(.L_7 - .L_6)
	.align		4
.L_6:
        /*0028*/ 	.word	index@(_Z8updateEzPdS_id)
        /*002c*/ 	.word	0x0000000e


	//----- nvinfo : EIATTR_FRAME_SIZE
	.align		4
.L_7:
        /*0030*/ 	.byte	0x04, 0x11
        /*0032*/ 	.short	(.L_9 - .L_8)
	.align		4
.L_8:
        /*0034*/ 	.word	index@(_Z8updateEzPdS_id)
        /*0038*/ 	.word	0x00000000


	//----- nvinfo : EIATTR_REGCOUNT
	.align		4
.L_9:
        /*003c*/ 	.byte	0x04, 0x2f
        /*003e*/ 	.short	(.L_11 - .L_10)
	.align		4
.L_10:
        /*0040*/ 	.word	index@(_Z9setEzNodePdi)
        /*0044*/ 	.word	0x00000016


	//----- nvinfo : EIATTR_FRAME_SIZE
	.align		4
.L_11:
        /*0048*/ 	.byte	0x04, 0x11
        /*004a*/ 	.short	(.L_13 - .L_12)
	.align		4
.L_12:
        /*004c*/ 	.word	index@($__internal_0_$__cuda_sm20_div_rn_f64_full)
        /*0050*/ 	.word	0x00000000


	//----- nvinfo : EIATTR_FRAME_SIZE
	.align		4
.L_13:
        /*0054*/ 	.byte	0x04, 0x11
        /*0056*/ 	.short	(.L_15 - .L_14)
	.align		4
.L_14:
        /*0058*/ 	.word	index@(_Z9setEzNodePdi)
        /*005c*/ 	.word	0x00000000


	//----- nvinfo : EIATTR_MIN_STACK_SIZE
	.align		4
.L_15:
        /*0060*/ 	.byte	0x04, 0x12
        /*0062*/ 	.short	(.L_17 - .L_16)
	.align		4
.L_16:
        /*0064*/ 	.word	index@(_Z9setEzNodePdi)
        /*0068*/ 	.word	0x00000000


	//----- nvinfo : EIATTR_MIN_STACK_SIZE
	.align		4
.L_17:
        /*006c*/ 	.byte	0x04, 0x12
        /*006e*/ 	.short	(.L_19 - .L_18)
	.align		4
.L_18:
        /*0070*/ 	.word	index@(_Z8updateEzPdS_id)
        /*0074*/ 	.word	0x00000000


	//----- nvinfo : EIATTR_MIN_STACK_SIZE
	.align		4
.L_19:
        /*0078*/ 	.byte	0x04, 0x12
        /*007a*/ 	.short	(.L_21 - .L_20)
	.align		4
.L_20:
        /*007c*/ 	.word	index@(_Z8updateHyPdS_id)
        /*0080*/ 	.word	0x00000000
.L_21:


//--------------------- .nv.compat                --------------------------
	.section	.nv.compat,"",@"SHT_CUDA_COMPAT_INFO"
	.align	4
        /*0000*/ 	.byte	0x02, 0x09, 0x00, 0x00, 0x02, 0x02, 0x01, 0x00, 0x02, 0x05, 0x05, 0x00, 0x03, 0x07, 0x01, 0x01
        /*0010*/ 	.byte	0x02, 0x03, 0x00, 0x00, 0x02, 0x06, 0x01, 0x00, 0x04, 0x0b, 0x08, 0x00, 0x01, 0x00, 0x00, 0x00
        /*0020*/ 	.byte	0x00, 0x00, 0x00, 0x00


//--------------------- .nv.info._Z9setEzNodePdi  --------------------------
	.section	.nv.info._Z9setEzNodePdi,"",@"SHT_CUDA_INFO"
	.sectionflags	@""
	.align	4


	//----- nvinfo : EIATTR_CUDA_API_VERSION
	.align		4
        /*0000*/ 	.byte	0x04, 0x37
        /*0002*/ 	.short	(.L_23 - .L_22)
.L_22:
        /*0004*/ 	.word	0x00000082


	//----- nvinfo : EIATTR_KPARAM_INFO
	.align		4
.L_23:
        /*0008*/ 	.byte	0x04, 0x17
        /*000a*/ 	.short	(.L_25 - .L_24)
.L_24:
        /*000c*/ 	.word	0x00000000
        /*0010*/ 	.short	0x0001
        /*0012*/ 	.short	0x0008
        /*0014*/ 	.byte	0x00, 0xf0, 0x11, 0x00


	//----- nvinfo : EIATTR_KPARAM_INFO
	.align		4
.L_25:
        /*0018*/ 	.byte	0x04, 0x17
        /*001a*/ 	.short	(.L_27 - .L_26)
.L_26:
        /*001c*/ 	.word	0x00000000
        /*0020*/ 	.short	0x0000
        /*0022*/ 	.short	0x0000
        /*0024*/ 	.byte	0x00, 0xf5, 0x21, 0x00


	//----- nvinfo : EIATTR_SPARSE_MMA_MASK
	.align		4
.L_27:
        /*0028*/ 	.byte	0x03, 0x50
        /*002a*/ 	.short	0x0000


	//----- nvinfo : EIATTR_MAXREG_COUNT
	.align		4
        /*002c*/ 	.byte	0x03, 0x1b
        /*002e*/ 	.short	0x00ff


	//----- nvinfo : EIATTR_MERCURY_ISA_VERSION
	.align		4
        /*0030*/ 	.byte	0x03, 0x5f
        /*0032*/ 	.short	0x0101


	//----- nvinfo : EIATTR_VRC_CTA_INIT_COUNT
	.align		4
        /*0034*/ 	.byte	0x02, 0x4a
	.zero		1
	.zero		1


	//----- nvinfo : EIATTR_EXIT_INSTR_OFFSETS
	.align		4
        /*0038*/ 	.byte	0x04, 0x1c
        /*003a*/ 	.short	(.L_29 - .L_28)


	//   ....[0]....
.L_28:
        /*003c*/ 	.word	0x00000570


	//----- nvinfo : EIATTR_CRS_STACK_SIZE
	.align		4
.L_29:
        /*0040*/ 	.byte	0x04, 0x1e
        /*0042*/ 	.short	(.L_31 - .L_30)
.L_30:
        /*0044*/ 	.word	0x00000000


	//----- nvinfo : EIATTR_CBANK_PARAM_SIZE
	.align		4
.L_31:
        /*0048*/ 	.byte	0x03, 0x19
        /*004a*/ 	.short	0x000c


	//----- nvinfo : EIATTR_PARAM_CBANK
	.align		4
        /*004c*/ 	.byte	0x04, 0x0a
        /*004e*/ 	.short	(.L_33 - .L_32)
	.align		4
.L_32:
        /*0050*/ 	.word	index@(.nv.constant0._Z9setEzNodePdi)
        /*0054*/ 	.short	0x0380
        /*0056*/ 	.short	0x000c


	//----- nvinfo : EIATTR_SW_WAR
	.align		4
.L_33:
        /*0058*/ 	.byte	0x04, 0x36
        /*005a*/ 	.short	(.L_35 - .L_34)
.L_34:
        /*005c*/ 	.word	0x00000008
.L_35:


//--------------------- .nv.info._Z8updateEzPdS_id --------------------------
	.section	.nv.info._Z8updateEzPdS_id,"",@"SHT_CUDA_INFO"
	.sectionflags	@""
	.align	4


	//----- nvinfo : EIATTR_CUDA_API_VERSION
	.align		4
        /*0000*/ 	.byte	0x04, 0x37
        /*0002*/ 	.short	(.L_37 - .L_36)
.L_36:
        /*0004*/ 	.word	0x00000082


	//----- nvinfo : EIATTR_KPARAM_INFO
	.align		4
.L_37:
        /*0008*/ 	.byte	0x04, 0x17
        /*000a*/ 	.short	(.L_39 - .L_38)
.L_38:
        /*000c*/ 	.word	0x00000000
        /*0010*/ 	.short	0x0003
        /*0012*/ 	.short	0x0018
        /*0014*/ 	.byte	0x00, 0xf0, 0x21, 0x00


	//----- nvinfo : EIATTR_KPARAM_INFO
	.align		4
.L_39:
        /*0018*/ 	.byte	0x04, 0x17
        /*001a*/ 	.short	(.L_41 - .L_40)
.L_40:
        /*001c*/ 	.word	0x00000000
        /*0020*/ 	.short	0x0002
        /*0022*/ 	.short	0x0010
        /*0024*/ 	.byte	0x00, 0xf0, 0x11, 0x00


	//----- nvinfo : EIATTR_KPARAM_INFO
	.align		4
.L_41:
        /*0028*/ 	.byte	0x04, 0x17
        /*002a*/ 	.short	(.L_43 - .L_42)
.L_42:
        /*002c*/ 	.word	0x00000000
        /*0030*/ 	.short	0x0001
        /*0032*/ 	.short	0x0008
        /*0034*/ 	.byte	0x00, 0xf5, 0x21, 0x00


	//----- nvinfo : EIATTR_KPARAM_INFO
	.align		4
.L_43:
        /*0038*/ 	.byte	0x04, 0x17
        /*003a*/ 	.short	(.L_45 - .L_44)
.L_44:
        /*003c*/ 	.word	0x00000000
        /*0040*/ 	.short	0x0000
        /*0042*/ 	.short	0x0000
        /*0044*/ 	.byte	0x00, 0xf5, 0x21, 0x00


	//----- nvinfo : EIATTR_SPARSE_MMA_MASK
	.align		4
.L_45:
        /*0048*/ 	.byte	0x03, 0x50
        /*004a*/ 	.short	0x0000


	//----- nvinfo : EIATTR_MAXREG_COUNT
	.align		4
        /*004c*/ 	.byte	0x03, 0x1b
        /*004e*/ 	.short	0x00ff


	//----- nvinfo : EIATTR_MERCURY_ISA_VERSION
	.align		4
        /*0050*/ 	.byte	0x03, 0x5f
        /*0052*/ 	.short	0x0101


	//----- nvinfo : EIATTR_VRC_CTA_INIT_COUNT
	.align		4
        /*0054*/ 	.byte	0x02, 0x4a
	.zero		1
	.zero		1


	//----- nvinfo : EIATTR_EXIT_INSTR_OFFSETS
	.align		4
        /*0058*/ 	.byte	0x04, 0x1c
        /*005a*/ 	.short	(.L_47 - .L_46)


	//   ....[0]....
.L_46:
        /*005c*/ 	.word	0x00000080


	//   ....[1]....
        /*0060*/ 	.word	0x00000170


	//----- nvinfo : EIATTR_CBANK_PARAM_SIZE
	.align		4
.L_47:
        /*0064*/ 	.byte	0x03, 0x19
        /*0066*/ 	.short	0x0020


	//----- nvinfo : EIATTR_PARAM_CBANK
	.align		4
        /*0068*/ 	.byte	0x04, 0x0a
        /*006a*/ 	.short	(.L_49 - .L_48)
	.align		4
.L_48:
        /*006c*/ 	.word	index@(.nv.constant0._Z8updateEzPdS_id)
        /*0070*/ 	.short	0x0380
        /*0072*/ 	.short	0x0020


	//----- nvinfo : EIATTR_SW_WAR
	.align		4
.L_49:
        /*0074*/ 	.byte	0x04, 0x36
        /*0076*/ 	.short	(.L_51 - .L_50)
.L_50:
        /*0078*/ 	.word	0x00000008
.L_51:


//--------------------- .nv.info._Z8updateHyPdS_id --------------------------
	.section	.nv.info._Z8updateHyPdS_id,"",@"SHT_CUDA_INFO"
	.sectionflags	@""
	.align	4


	//----- nvinfo : EIATTR_CUDA_API_VERSION
	.align		4
        /*0000*/ 	.byte	0x04, 0x37
        /*0002*/ 	.short	(.L_53 - .L_52)
.L_52:
        /*0004*/ 	.word	0x00000082


	//----- nvinfo : EIATTR_KPARAM_INFO
	.align		4
.L_53:
        /*0008*/ 	.byte	0x04, 0x17
        /*000a*/ 	.short	(.L_55 - .L_54)
.L_54:
        /*000c*/ 	.word	0x00000000
        /*0010*/ 	.short	0x0003
        /*0012*/ 	.short	0x0018
        /*0014*/ 	.byte	0x00, 0xf0, 0x21, 0x00


	//----- nvinfo : EIATTR_KPARAM_INFO
	.align		4
.L_55:
        /*0018*/ 	.byte	0x04, 0x17
        /*001a*/ 	.short	(.L_57 - .L_56)
.L_56:
        /*001c*/ 	.word	0x00000000
        /*0020*/ 	.short	0x0002
        /*0022*/ 	.short	0x0010
        /*0024*/ 	.byte	0x00, 0xf0, 0x11, 0x00


	//----- nvinfo : EIATTR_KPARAM_INFO
	.align		4
.L_57:
        /*0028*/ 	.byte	0x04, 0x17
        /*002a*/ 	.short	(.L_59 - .L_58)
.L_58:
        /*002c*/ 	.word	0x00000000
        /*0030*/ 	.short	0x0001
        /*0032*/ 	.short	0x0008
        /*0034*/ 	.byte	0x00, 0xf5, 0x21, 0x00


	//----- nvinfo : EIATTR_KPARAM_INFO
	.align		4
.L_59:
        /*0038*/ 	.byte	0x04, 0x17
        /*003a*/ 	.short	(.L_61 - .L_60)
.L_60:
        /*003c*/ 	.word	0x00000000
        /*0040*/ 	.short	0x0000
        /*0042*/ 	.short	0x0000
        /*0044*/ 	.byte	0x00, 0xf5, 0x21, 0x00


	//----- nvinfo : EIATTR_SPARSE_MMA_MASK
	.align		4
.L_61:
        /*0048*/ 	.byte	0x03, 0x50
        /*004a*/ 	.short	0x0000


	//----- nvinfo : EIATTR_MAXREG_COUNT
	.align		4
        /*004c*/ 	.byte	0x03, 0x1b
        /*004e*/ 	.short	0x00ff


	//----- nvinfo : EIATTR_MERCURY_ISA_VERSION
	.align		4
        /*0050*/ 	.byte	0x03, 0x5f
        /*0052*/ 	.short	0x0101


	//----- nvinfo : EIATTR_VRC_CTA_INIT_COUNT
	.align		4
        /*0054*/ 	.byte	0x02, 0x4a
	.zero		1
	.zero		1


	//----- nvinfo : EIATTR_EXIT_INSTR_OFFSETS
	.align		4
        /*0058*/ 	.byte	0x04, 0x1c
        /*005a*/ 	.short	(.L_63 - .L_62)


	//   ....[0]....
.L_62:
        /*005c*/ 	.word	0x00000080


	//   ....[1]....
        /*0060*/ 	.word	0x00000280


	//----- nvinfo : EIATTR_CRS_STACK_SIZE
	.align		4
.L_63:
        /*0064*/ 	.byte	0x04, 0x1e
        /*0066*/ 	.short	(.L_65 - .L_64)
.L_64:
        /*0068*/ 	.word	0x00000000


	//----- nvinfo : EIATTR_CBANK_PARAM_SIZE
	.align		4
.L_65:
        /*006c*/ 	.byte	0x03, 0x19
        /*006e*/ 	.short	0x0020


	//----- nvinfo : EIATTR_PARAM_CBANK
	.align		4
        /*0070*/ 	.byte	0x04, 0x0a
        /*0072*/ 	.short	(.L_67 - .L_66)
	.align		4
.L_66:
        /*0074*/ 	.word	index@(.nv.constant0._Z8updateHyPdS_id)
        /*0078*/ 	.short	0x0380
        /*007a*/ 	.short	0x0020


	//----- nvinfo : EIATTR_SW_WAR
	.align		4
.L_67:
        /*007c*/ 	.byte	0x04, 0x36
        /*007e*/ 	.short	(.L_69 - .L_68)
.L_68:
        /*0080*/ 	.word	0x00000008
.L_69:


//--------------------- .nv.callgraph             --------------------------
	.section	.nv.callgraph,"",@"SHT_CUDA_CALLGRAPH"
	.align	4
	.sectionentsize	8
	.align		4
        /*0000*/ 	.word	0x00000000
	.align		4
        /*0004*/ 	.word	0xffffffff
	.align		4
        /*0008*/ 	.word	0x00000000
	.align		4
        /*000c*/ 	.word	0xfffffffe
	.align		4
        /*0010*/ 	.word	0x00000000
	.align		4
        /*0014*/ 	.word	0xfffffffd
	.align		4
        /*0018*/ 	.word	0x00000000
	.align		4
        /*001c*/ 	.word	0xfffffffc


//--------------------- .text._Z9setEzNodePdi     --------------------------
	.section	.text._Z9setEzNodePdi,"ax",@progbits
	.align	128
        .global         _Z9setEzNodePdi
        .type           _Z9setEzNodePdi,@function
        .size           _Z9setEzNodePdi,(.L_x_15 - _Z9setEzNodePdi)
        .other          _Z9setEzNodePdi,@"STO_CUDA_ENTRY STV_DEFAULT"
_Z9setEzNodePdi:
.text._Z9setEzNodePdi:
[----:B------:R-:W-:Y:S01]  /*0000*/  LDC R1, c[0x0][0x37c] ;  /* 0x0000df00ff017b82 */ /* 0x000fe20000000800 */
[----:B------:R-:W0:Y:S01]  /*0010*/  MUFU.RCP64H R5, -100 ;  /* 0xc059000000057908 */ /* 0x000e220000001800 */
[----:B------:R-:W1:Y:S01]  /*0020*/  LDCU UR4, c[0x0][0x388] ;  /* 0x00007100ff0477ac */ /* 0x000e620008000800 */
[----:B------:R-:W-:Y:S02]  /*0030*/  IMAD.MOV.U32 R8, RZ, RZ, 0x0 ;  /* 0x00000000ff087424 */ /* 0x000fe400078e00ff */
[----:B------:R-:W-:Y:S02]  /*0040*/  IMAD.MOV.U32 R9, RZ, RZ, 0x40590000 ;  /* 0x40590000ff097424 */ /* 0x000fe400078e00ff */
[----:B------:R-:W-:-:S06]  /*0050*/  IMAD.MOV.U32 R4, RZ, RZ, 0x1 ;  /* 0x00000001ff047424 */ /* 0x000fcc00078e00ff */
[----:B0-----:R-:W-:Y:S01]  /*0060*/  DFMA R6, R4, R8, 1 ;  /* 0x3ff000000406742b */ /* 0x001fe20000000008 */
[----:B-1----:R-:W0:Y:S07]  /*0070*/  I2F.F64 R2, UR4 ;  /* 0x0000000400027d12 */ /* 0x002e2e0008201c00 */
[----:B------:R-:W-:-:S08]  /*0080*/  DFMA R6, R6, R6, R6 ;  /* 0x000000060606722b */ /* 0x000fd00000000006 */
[----:B------:R-:W-:Y:S02]  /*0090*/  DFMA R6, R4, R6, R4 ;  /* 0x000000060406722b */ /* 0x000fe40000000004 */
[----:B0-----:R-:W-:-:S06]  /*00a0*/  DADD R2, R2, -30 ;  /* 0xc03e000002027429 */ /* 0x001fcc0000000000 */
[----:B------:R-:W-:Y:S02]  /*00b0*/  DFMA R8, R6, R8, 1 ;  /* 0x3ff000000608742b */ /* 0x000fe40000000008 */
[----:B------:R-:W-:-:S06]  /*00c0*/  DMUL R4, R2, R2 ;  /* 0x0000000202047228 */ /* 0x000fcc0000000000 */
[----:B------:R-:W-:-:S04]  /*00d0*/  DFMA R8, R6, R8, R6 ;  /* 0x000000080608722b */ /* 0x000fc80000000006 */
[----:B------:R-:W-:-:S04]  /*00e0*/  FSETP.GEU.AND P1, PT, |R5|, 6.5827683646048100446e-37, PT ;  /* 0x036000000500780b */ /* 0x000fc80003f2e200 */
[----:B------:R-:W-:-:S08]  /*00f0*/  DMUL R2, R4, R8 ;  /* 0x0000000804027228 */ /* 0x000fd00000000000 */
[----:B------:R-:W-:-:S08]  /*0100*/  DFMA R6, R2, 100, R4 ;  /* 0x405900000206782b */ /* 0x000fd00000000004 */
[----:B------:R-:W-:-:S10]  /*0110*/  DFMA R2, R8, R6, R2 ;  /* 0x000000060802722b */ /* 0x000fd40000000002 */
[----:B------:R-:W-:-:S05]  /*0120*/  FFMA R0, RZ, -3.390625, R3 ;  /* 0xc0590000ff007823 */ /* 0x000fca0000000003 */
[----:B------:R-:W-:-:S13]  /*0130*/  FSETP.GT.AND P0, PT, |R0|, 1.469367938527859385e-39, PT ;  /* 0x001000000000780b */ /* 0x000fda0003f04200 */
[----:B------:R-:W-:Y:S05]  /*0140*/  @P0 BRA P1, `(.L_x_0) ;  /* 0x0000000000100947 */ /* 0x000fea0000800000 */
[----:B------:R-:W-:-:S07]  /*0150*/  MOV R0, 0x170 ;  /* 0x0000017000007802 */ /* 0x000fce0000000f00 */
[----:B------:R-:W-:Y:S05]  /*0160*/  CALL.REL.NOINC `($__internal_0_$__cuda_sm20_div_rn_f64_full) ;  /* 0x0000000400047944 */ /* 0x000fea0003c00000 */
[----:B------:R-:W-:Y:S02]  /*0170*/  IMAD.MOV.U32 R2, RZ, RZ, R10 ;  /* 0x000000ffff027224 */ /* 0x000fe400078e000a */
[----:B------:R-:W-:-:S07]  /*0180*/  IMAD.MOV.U32 R3, RZ, RZ, R11 ;  /* 0x000000ffff037224 */ /* 0x000fce00078e000b */
.L_x_0:
[----:B------:R-:W-:Y:S01]  /*0190*/  IMAD.MOV.U32 R4, RZ, RZ, 0x652b82fe ;  /* 0x652b82feff047424 */ /* 0x000fe200078e00ff */
[----:B------:R-:W-:Y:S01]  /*01a0*/  UMOV UR4, 0xfefa39ef ;  /* 0xfefa39ef00047882 */ /* 0x000fe20000000000 */
[----:B------:R-:W-:Y:S01]  /*01b0*/  IMAD.MOV.U32 R5, RZ, RZ, 0x3ff71547 ;  /* 0x3ff71547ff057424 */ /* 0x000fe200078e00ff */
[----:B------:R-:W-:Y:S01]  /*01c0*/  UMOV UR5, 0x3fe62e42 ;  /* 0x3fe62e4200057882 */ /* 0x000fe20000000000 */
[----:B------:R-:W0:Y:S01]  /*01d0*/  LDC.64 R10, c[0x0][0x380] ;  /* 0x0000e000ff0a7b82 */ /* 0x000e220000000a00 */
[----:B------:R-:W-:-:S03]  /*01e0*/  FSETP.GEU.AND P0, PT, |R3|, 4.1917929649353027344, PT ;  /* 0x4086232b0300780b */ /* 0x000fc60003f0e200 */
[----:B------:R-:W-:-:S08]  /*01f0*/  DFMA R4, R2, R4, 6.75539944105574400000e+15 ;  /* 0x433800000204742b */ /* 0x000fd00000000004 */
[----:B------:R-:W-:-:S08]  /*0200*/  DADD R6, R4, -6.75539944105574400000e+15 ;  /* 0xc338000004067429 */ /* 0x000fd00000000000 */
[----:B------:R-:W-:Y:S01]  /*0210*/  DFMA R8, R6, -UR4, R2 ;  /* 0x8000000406087c2b */ /* 0x000fe20008000002 */
[----:B------:R-:W-:Y:S01]  /*0220*/  UMOV UR4, 0x3b39803f ;  /* 0x3b39803f00047882 */ /* 0x000fe20000000000 */
[----:B------:R-:W-:-:S06]  /*0230*/  UMOV UR5, 0x3c7abc9e ;  /* 0x3c7abc9e00057882 */ /* 0x000fcc0000000000 */
[----:B------:R-:W-:Y:S01]  /*0240*/  DFMA R6, R6, -UR4, R8 ;  /* 0x8000000406067c2b */ /* 0x000fe20008000008 */
[----:B------:R-:W-:Y:S01]  /*0250*/  UMOV UR4, 0x69ce2bdf ;  /* 0x69ce2bdf00047882 */ /* 0x000fe20000000000 */
[----:B------:R-:W-:Y:S01]  /*0260*/  IMAD.MOV.U32 R8, RZ, RZ, -0x35dec16 ;  /* 0xfca213eaff087424 */ /* 0x000fe200078e00ff */
[----:B------:R-:W-:Y:S01]  /*0270*/  UMOV UR5, 0x3e5ade15 ;  /* 0x3e5ade1500057882 */ /* 0x000fe20000000000 */
[----:B------:R-:W-:-:S06]  /*0280*/  IMAD.MOV.U32 R9, RZ, RZ, 0x3e928af3 ;  /* 0x3e928af3ff097424 */ /* 0x000fcc00078e00ff */
[----:B------:R-:W-:Y:S01]  /*0290*/  DFMA R8, R6, UR4, R8 ;  /* 0x0000000406087c2b */ /* 0x000fe20008000008 */
[----:B------:R-:W-:Y:S01]  /*02a0*/  UMOV UR4, 0x62401315 ;  /* 0x6240131500047882 */ /* 0x000fe20000000000 */
[----:B------:R-:W-:-:S06]  /*02b0*/  UMOV UR5, 0x3ec71dee ;  /* 0x3ec71dee00057882 */ /* 0x000fcc0000000000 */
[----:B------:R-:W-:Y:S01]  /*02c0*/  DFMA R8, R6, R8, UR4 ;  /* 0x0000000406087e2b */ /* 0x000fe20008000008 */
        /* <DEDUP_REMOVED lines=20> */
[C---:B------:R-:W-:Y:S01]  /*0410*/  DFMA R8, R6.reuse, R8, UR4 ;  /* 0x0000000406087e2b */ /* 0x040fe20008000008 */
[----:B------:R-:W1:Y:S07]  /*0420*/  LDCU.64 UR4, c[0x0][0x358] ;  /* 0x00006b00ff0477ac */ /* 0x000e6e0008000a00 */
[----:B------:R-:W-:-:S08]  /*0430*/  DFMA R8, R6, R8, 1 ;  /* 0x3ff000000608742b */ /* 0x000fd00000000008 */
[----:B------:R-:W-:-:S10]  /*0440*/  DFMA R8, R6, R8, 1 ;  /* 0x3ff000000608742b */ /* 0x000fd40000000008 */
[----:B------:R-:W-:Y:S02]  /*0450*/  IMAD R7, R4, 0x100000, R9 ;  /* 0x0010000004077824 */ /* 0x000fe400078e0209 */
[----:B------:R-:W-:Y:S01]  /*0460*/  IMAD.MOV.U32 R6, RZ, RZ, R8 ;  /* 0x000000ffff067224 */ /* 0x000fe200078e0008 */
[----:B01----:R-:W-:Y:S06]  /*0470*/  @!P0 BRA `(.L_x_1) ;  /* 0x0000000000388947 */ /* 0x003fec0003800000 */
[----:B------:R-:W-:Y:S01]  /*0480*/  FSETP.GEU.AND P1, PT, |R3|, 4.2275390625, PT ;  /* 0x408748000300780b */ /* 0x000fe20003f2e200 */
[C---:B------:R-:W-:Y:S02]  /*0490*/  DADD R6, R2.reuse, +INF ;  /* 0x7ff0000002067429 */ /* 0x040fe40000000000 */
[----:B------:R-:W-:-:S08]  /*04a0*/  DSETP.GEU.AND P0, PT, R2, RZ, PT ;  /* 0x000000ff0200722a */ /* 0x000fd00003f0e000 */
[----:B------:R-:W-:Y:S02]  /*04b0*/  FSEL R6, R6, RZ, P0 ;  /* 0x000000ff06067208 */ /* 0x000fe40000000000 */
[----:B------:R-:W-:Y:S01]  /*04c0*/  FSEL R7, R7, RZ, P0 ;  /* 0x000000ff07077208 */ /* 0x000fe20000000000 */
[----:B------:R-:W-:Y:S06]  /*04d0*/  @P1 BRA `(.L_x_1) ;  /* 0x0000000000201947 */ /* 0x000fec0003800000 */
[----:B------:R-:W-:Y:S01]  /*04e0*/  LEA.HI R0, R4, R4, RZ, 0x1 ;  /* 0x0000000404007211 */ /* 0x000fe200078f08ff */
[----:B------:R-:W-:-:S03]  /*04f0*/  IMAD.MOV.U32 R6, RZ, RZ, R8 ;  /* 0x000000ffff067224 */ /* 0x000fc600078e0008 */
[----:B------:R-:W-:-:S05]  /*0500*/  SHF.R.S32.HI R7, RZ, 0x1, R0 ;  /* 0x00000001ff077819 */ /* 0x000fca0000011400 */
[----:B------:R-:W-:Y:S02]  /*0510*/  IMAD.IADD R2, R4, 0x1, -R7 ;  /* 0x0000000104027824 */ /* 0x000fe400078e0a07 */
[----:B------:R-:W-:-:S03]  /*0520*/  IMAD R7, R7, 0x100000, R9 ;  /* 0x0010000007077824 */ /* 0x000fc600078e0209 */
[----:B------:R-:W-:Y:S01]  /*0530*/  LEA R3, R2, 0x3ff00000, 0x14 ;  /* 0x3ff0000002037811 */ /* 0x000fe200078ea0ff */
[----:B------:R-:W-:-:S06]  /*0540*/  IMAD.MOV.U32 R2, RZ, RZ, RZ ;  /* 0x000000ffff027224 */ /* 0x000fcc00078e00ff */
[----:B------:R-:W-:-:S11]  /*0550*/  DMUL R6, R6, R2 ;  /* 0x0000000206067228 */ /* 0x000fd60000000000 */
.L_x_1:
[----:B------:R-:W-:Y:S01]  /*0560*/  STG.E.64 desc[UR4][R10.64], R6 ;  /* 0x000000060a007986 */ /* 0x000fe2000c101b04 */
[----:B------:R-:W-:Y:S05]  /*0570*/  EXIT ;  /* 0x000000000000794d */ /* 0x000fea0003800000 */
        .weak           $__internal_0_$__cuda_sm20_div_rn_f64_full
        .type           $__internal_0_$__cuda_sm20_div_rn_f64_full,@function
        .size           $__internal_0_$__cuda_sm20_div_rn_f64_full,(.L_x_15 - $__internal_0_$__cuda_sm20_div_rn_f64_full)
$__internal_0_$__cuda_sm20_div_rn_f64_full:
[----:B------:R-:W-:Y:S01]  /*0580*/  IMAD.MOV.U32 R3, RZ, RZ, -0x40070000 ;  /* 0xbff90000ff037424 */ /* 0x000fe200078e00ff */
[C---:B------:R-:W-:Y:S01]  /*0590*/  FSETP.GEU.AND P1, PT, |R5|.reuse, 1.469367938527859385e-39, PT ;  /* 0x001000000500780b */ /* 0x040fe20003f2e200 */
[----:B------:R-:W-:Y:S01]  /*05a0*/  IMAD.MOV.U32 R2, RZ, RZ, 0x0 ;  /* 0x00000000ff027424 */ /* 0x000fe200078e00ff */
[----:B------:R-:W-:Y:S01]  /*05b0*/  LOP3.LUT R10, R5, 0x7ff00000, RZ, 0xc0, !PT ;  /* 0x7ff00000050a7812 */ /* 0x000fe200078ec0ff */
[----:B------:R-:W0:Y:S01]  /*05c0*/  MUFU.RCP64H R7, R3 ;  /* 0x0000000300077308 */ /* 0x000e220000001800 */
[----:B------:R-:W-:Y:S02]  /*05d0*/  IMAD.MOV.U32 R6, RZ, RZ, 0x1 ;  /* 0x00000001ff067424 */ /* 0x000fe400078e00ff */
[----:B------:R-:W-:Y:S01]  /*05e0*/  IMAD.MOV.U32 R11, RZ, RZ, 0x1ca00000 ;  /* 0x1ca00000ff0b7424 */ /* 0x000fe200078e00ff */
[----:B------:R-:W-:Y:S01]  /*05f0*/  ISETP.GE.U32.AND P0, PT, R10, 0x40500000, PT ;  /* 0x405000000a00780c */ /* 0x000fe20003f06070 */
[----:B------:R-:W-:Y:S02]  /*0600*/  IMAD.MOV.U32 R16, RZ, RZ, R10 ;  /* 0x000000ffff107224 */ /* 0x000fe400078e000a */
[----:B------:R-:W-:Y:S01]  /*0610*/  IMAD.MOV.U32 R17, RZ, RZ, 0x40500000 ;  /* 0x40500000ff117424 */ /* 0x000fe200078e00ff */
[----:B------:R-:W-:-:S03]  /*0620*/  SEL R11, R11, 0x63400000, !P0 ;  /* 0x634000000b0b7807 */ /* 0x000fc60004000000 */
[----:B------:R-:W-:Y:S01]  /*0630*/  VIADD R19, R17, 0xffffffff ;  /* 0xffffffff11137836 */ /* 0x000fe20000000000 */
[----:B0-----:R-:W-:-:S08]  /*0640*/  DFMA R8, R6, -R2, 1 ;  /* 0x3ff000000608742b */ /* 0x001fd00000000802 */
[----:B------:R-:W-:-:S08]  /*0650*/  DFMA R8, R8, R8, R8 ;  /* 0x000000080808722b */ /* 0x000fd00000000008 */
[----:B------:R-:W-:Y:S01]  /*0660*/  DFMA R12, R6, R8, R6 ;  /* 0x00000008060c722b */ /* 0x000fe20000000006 */
[C-C-:B------:R-:W-:Y:S01]  /*0670*/  @!P1 LOP3.LUT R8, R11.reuse, 0x80000000, R5.reuse, 0xf8, !PT ;  /* 0x800000000b089812 */ /* 0x140fe200078ef805 */
[----:B------:R-:W-:Y:S01]  /*0680*/  IMAD.MOV.U32 R6, RZ, RZ, R4 ;  /* 0x000000ffff067224 */ /* 0x000fe200078e0004 */
[----:B------:R-:W-:Y:S02]  /*0690*/  LOP3.LUT R7, R11, 0x800fffff, R5, 0xf8, !PT ;  /* 0x800fffff0b077812 */ /* 0x000fe400078ef805 */
[----:B------:R-:W-:Y:S02]  /*06a0*/  @!P1 LOP3.LUT R9, R8, 0x100000, RZ, 0xfc, !PT ;  /* 0x0010000008099812 */ /* 0x000fe400078efcff */
[----:B------:R-:W-:Y:S01]  /*06b0*/  @!P1 MOV R8, RZ ;  /* 0x000000ff00089202 */ /* 0x000fe20000000f00 */
[----:B------:R-:W-:-:S05]  /*06c0*/  DFMA R14, R12, -R2, 1 ;  /* 0x3ff000000c0e742b */ /* 0x000fca0000000802 */
[----:B------:R-:W-:-:S03]  /*06d0*/  @!P1 DFMA R6, R6, 2, -R8 ;  /* 0x400000000606982b */ /* 0x000fc60000000808 */
[----:B------:R-:W-:-:S07]  /*06e0*/  DFMA R14, R12, R14, R12 ;  /* 0x0000000e0c0e722b */ /* 0x000fce000000000c */
[----:B------:R-:W-:Y:S01]  /*06f0*/  @!P1 LOP3.LUT R16, R7, 0x7ff00000, RZ, 0xc0, !PT ;  /* 0x7ff0000007109812 */ /* 0x000fe200078ec0ff */
[----:B------:R-:W-:-:S04]  /*0700*/  DMUL R8, R14, R6 ;  /* 0x000000060e087228 */ /* 0x000fc80000000000 */
[----:B------:R-:W-:-:S04]  /*0710*/  VIADD R18, R16, 0xffffffff ;  /* 0xffffffff10127836 */ /* 0x000fc80000000000 */
[----:B------:R-:W-:Y:S01]  /*0720*/  DFMA R12, R8, -R2, R6 ;  /* 0x80000002080c722b */ /* 0x000fe20000000006 */
[----:B------:R-:W-:-:S04]  /*0730*/  ISETP.GT.U32.AND P0, PT, R18, 0x7feffffe, PT ;  /* 0x7feffffe1200780c */ /* 0x000fc80003f04070 */
[----:B------:R-:W-:-:S03]  /*0740*/  ISETP.GT.U32.OR P0, PT, R19, 0x7feffffe, P0 ;  /* 0x7feffffe1300780c */ /* 0x000fc60000704470 */
[----:B------:R-:W-:-:S10]  /*0750*/  DFMA R8, R14, R12, R8 ;  /* 0x0000000c0e08722b */ /* 0x000fd40000000008 */
[----:B------:R-:W-:Y:S05]  /*0760*/  @P0 BRA `(.L_x_2) ;  /* 0x0000000000680947 */ /* 0x000fea0003800000 */
[----:B------:R-:W-:Y:S02]  /*0770*/  IMAD.MOV.U32 R5, RZ, RZ, 0x40500000 ;  /* 0x40500000ff057424 */ /* 0x000fe400078e00ff */
[----:B------:R-:W-:-:S03]  /*0780*/  IMAD.MOV.U32 R4, RZ, RZ, RZ ;  /* 0x000000ffff047224 */ /* 0x000fc600078e00ff */
[----:B------:R-:W-:-:S04]  /*0790*/  VIADDMNMX R10, R10, -R5, 0xb9600000, !PT ;  /* 0xb96000000a0a7446 */ /* 0x000fc80007800905 */
[----:B------:R-:W-:-:S05]  /*07a0*/  VIMNMX R10, PT, PT, R10, 0x46a00000, PT ;  /* 0x46a000000a0a7848 */ /* 0x000fca0003fe0100 */
[----:B------:R-:W-:-:S04]  /*07b0*/  IMAD.IADD R12, R10, 0x1, -R11 ;  /* 0x000000010a0c7824 */ /* 0x000fc800078e0a0b */
[----:B------:R-:W-:-:S06]  /*07c0*/  VIADD R5, R12, 0x7fe00000 ;  /* 0x7fe000000c057836 */ /* 0x000fcc0000000000 */
[----:B------:R-:W-:-:S10]  /*07d0*/  DMUL R10, R8, R4 ;  /* 0x00000004080a7228 */ /* 0x000fd40000000000 */
[----:B------:R-:W-:-:S13]  /*07e0*/  FSETP.GTU.AND P0, PT, |R11|, 1.469367938527859385e-39, PT ;  /* 0x001000000b00780b */ /* 0x000fda0003f0c200 */
[----:B------:R-:W-:Y:S05]  /*07f0*/  @P0 BRA `(.L_x_3) ;  /* 0x0000000000880947 */ /* 0x000fea0003800000 */
[----:B------:R-:W-:Y:S01]  /*0800*/  DFMA R2, R8, -R2, R6 ;  /* 0x800000020802722b */ /* 0x000fe20000000006 */
[----:B------:R-:W-:-:S09]  /*0810*/  IMAD.MOV.U32 R4, RZ, RZ, RZ ;  /* 0x000000ffff047224 */ /* 0x000fd200078e00ff */
[C---:B------:R-:W-:Y:S02]  /*0820*/  FSETP.NEU.AND P0, PT, R3.reuse, RZ, PT ;  /* 0x000000ff0300720b */ /* 0x040fe40003f0d000 */
[----:B------:R-:W-:-:S04]  /*0830*/  LOP3.LUT R2, R3, 0xc0590000, RZ, 0x3c, !PT ;  /* 0xc059000003027812 */ /* 0x000fc800078e3cff */
[----:B------:R-:W-:-:S04]  /*0840*/  LOP3.LUT R7, R2, 0x80000000, RZ, 0xc0, !PT ;  /* 0x8000000002077812 */ /* 0x000fc800078ec0ff */
[----:B------:R-:W-:-:S03]  /*0850*/  LOP3.LUT R5, R7, R5, RZ, 0xfc, !PT ;  /* 0x0000000507057212 */ /* 0x000fc600078efcff */
[----:B------:R-:W-:Y:S05]  /*0860*/  @!P0 BRA `(.L_x_3) ;  /* 0x00000000006c8947 */ /* 0x000fea0003800000 */
[----:B------:R-:W-:Y:S01]  /*0870*/  IMAD.MOV R3, RZ, RZ, -R12 ;  /* 0x000000ffff037224 */ /* 0x000fe200078e0a0c */
[----:B------:R-:W-:Y:S01]  /*0880*/  MOV R2, RZ ;  /* 0x000000ff00027202 */ /* 0x000fe20000000f00 */
[----:B------:R-:W-:-:S05]  /*0890*/  DMUL.RP R4, R8, R4 ;  /* 0x0000000408047228 */ /* 0x000fca0000008000 */
[----:B------:R-:W-:-:S05]  /*08a0*/  DFMA R2, R10, -R2, R8 ;  /* 0x800000020a02722b */ /* 0x000fca0000000008 */
[----:B------:R-:W-:Y:S02]  /*08b0*/  LOP3.LUT R7, R5, R7, RZ, 0x3c, !PT ;  /* 0x0000000705077212 */ /* 0x000fe400078e3cff */
[----:B------:R-:W-:-:S04]  /*08c0*/  IADD3 R2, PT, PT, -R12, -0x43300000, RZ ;  /* 0xbcd000000c027810 */ /* 0x000fc80007ffe1ff */
[----:B------:R-:W-:-:S04]  /*08d0*/  FSETP.NEU.AND P0, PT, |R3|, R2, PT ;  /* 0x000000020300720b */ /* 0x000fc80003f0d200 */
[----:B------:R-:W-:Y:S02]  /*08e0*/  FSEL R10, R4, R10, !P0 ;  /* 0x0000000a040a7208 */ /* 0x000fe40004000000 */
[----:B------:R-:W-:Y:S01]  /*08f0*/  FSEL R11, R7, R11, !P0 ;  /* 0x0000000b070b7208 */ /* 0x000fe20004000000 */
[----:B------:R-:W-:Y:S06]  /*0900*/  BRA `(.L_x_3) ;  /* 0x0000000000447947 */ /* 0x000fec0003800000 */
.L_x_2:
[----:B------:R-:W-:-:S14]  /*0910*/  DSETP.NAN.AND P0, PT, R4, R4, PT ;  /* 0x000000040400722a */ /* 0x000fdc0003f08000 */
[----:B------:R-:W-:Y:S05]  /*0920*/  @P0 BRA `(.L_x_4) ;  /* 0x0000000000340947 */ /* 0x000fea0003800000 */
[----:B------:R-:W-:Y:S01]  /*0930*/  ISETP.NE.AND P0, PT, R16, R17, PT ;  /* 0x000000111000720c */ /* 0x000fe20003f05270 */
[----:B------:R-:W-:Y:S02]  /*0940*/  IMAD.MOV.U32 R10, RZ, RZ, 0x0 ;  /* 0x00000000ff0a7424 */ /* 0x000fe400078e00ff */
[----:B------:R-:W-:-:S10]  /*0950*/  IMAD.MOV.U32 R11, RZ, RZ, -0x80000 ;  /* 0xfff80000ff0b7424 */ /* 0x000fd400078e00ff */
[----:B------:R-:W-:Y:S05]  /*0960*/  @!P0 BRA `(.L_x_3) ;  /* 0x00000000002c8947 */ /* 0x000fea0003800000 */
[----:B------:R-:W-:Y:S02]  /*0970*/  ISETP.NE.AND P0, PT, R16, 0x7ff00000, PT ;  /* 0x7ff000001000780c */ /* 0x000fe40003f05270 */
[----:B------:R-:W-:Y:S02]  /*0980*/  LOP3.LUT R4, R5, 0xc0590000, RZ, 0x3c, !PT ;  /* 0xc059000005047812 */ /* 0x000fe400078e3cff */
[----:B------:R-:W-:Y:S02]  /*0990*/  ISETP.EQ.OR P0, PT, R17, RZ, !P0 ;  /* 0x000000ff1100720c */ /* 0x000fe40004702670 */
[----:B------:R-:W-:-:S11]  /*09a0*/  LOP3.LUT R11, R4, 0x80000000, RZ, 0xc0, !PT ;  /* 0x80000000040b7812 */ /* 0x000fd600078ec0ff */
[----:B------:R-:W-:Y:S01]  /*09b0*/  @P0 LOP3.LUT R2, R11, 0x7ff00000, RZ, 0xfc, !PT ;  /* 0x7ff000000b020812 */ /* 0x000fe200078efcff */
[----:B------:R-:W-:Y:S02]  /*09c0*/  @!P0 IMAD.MOV.U32 R10, RZ, RZ, RZ ;  /* 0x000000ffff0a8224 */ /* 0x000fe400078e00ff */
[----:B------:R-:W-:Y:S02]  /*09d0*/  @P0 IMAD.MOV.U32 R10, RZ, RZ, RZ ;  /* 0x000000ffff0a0224 */ /* 0x000fe400078e00ff */
[----:B------:R-:W-:Y:S01]  /*09e0*/  @P0 IMAD.MOV.U32 R11, RZ, RZ, R2 ;  /* 0x000000ffff0b0224 */ /* 0x000fe200078e0002 */
[----:B------:R-:W-:Y:S06]  /*09f0*/  BRA `(.L_x_3) ;  /* 0x0000000000087947 */ /* 0x000fec0003800000 */
.L_x_4:
[----:B------:R-:W-:Y:S01]  /*0a00*/  LOP3.LUT R11, R5, 0x80000, RZ, 0xfc, !PT ;  /* 0x00080000050b7812 */ /* 0x000fe200078efcff */
[----:B------:R-:W-:-:S07]  /*0a10*/  IMAD.MOV.U32 R10, RZ, RZ, R4 ;  /* 0x000000ffff0a7224 */ /* 0x000fce00078e0004 */
.L_x_3:
[----:B------:R-:W-:Y:S02]  /*0a20*/  IMAD.MOV.U32 R2, RZ, RZ, R0 ;  /* 0x000000ffff027224 */ /* 0x000fe400078e0000 */
[----:B------:R-:W-:-:S04]  /*0a30*/  IMAD.MOV.U32 R3, RZ, RZ, 0x0 ;  /* 0x00000000ff037424 */ /* 0x000fc800078e00ff */
[----:B------:R-:W-:Y:S05]  /*0a40*/  RET.REL.NODEC R2 `(_Z9setEzNodePdi) ;  /* 0xfffffff4026c7950 */ /* 0x000fea0003c3ffff */
.L_x_5:
[----:B------:R-:W-:-:S00]  /*0a50*/  BRA `(.L_x_5) ;  /* 0xfffffffc00fc7947 */ /* 0x000fc0000383ffff */
[----:B------:R-:W-:-:S00]  /*0a60*/  NOP ;  /* 0x0000000000007918 */ /* 0x000fc00000000000 */
        /* <DEDUP_REMOVED lines=9> */
.L_x_15:


//--------------------- .text._Z8updateEzPdS_id   --------------------------
	.section	.text._Z8updateEzPdS_id,"ax",@progbits
	.align	128
        .global         _Z8updateEzPdS_id
        .type           _Z8updateEzPdS_id,@function
        .size           _Z8updateEzPdS_id,(.L_x_18 - _Z8updateEzPdS_id)
        .other          _Z8updateEzPdS_id,@"STO_CUDA_ENTRY STV_DEFAULT"
_Z8updateEzPdS_id:
.text._Z8updateEzPdS_id:
[----:B------:R-:W-:Y:S01]  /*0000*/  LDC R1, c[0x0][0x37c] ;  /* 0x0000df00ff017b82 */ /* 0x000fe20000000800 */
[----:B------:R-:W0:Y:S07]  /*0010*/  S2R R0, SR_TID.X ;  /* 0x0000000000007919 */ /* 0x000e2e0000002100 */
[----:B------:R-:W0:Y:S01]  /*0020*/  S2UR UR4, SR_CTAID.X ;  /* 0x00000000000479c3 */ /* 0x000e220000002500 */
[----:B------:R-:W1:Y:S07]  /*0030*/  LDCU UR5, c[0x0][0x390] ;  /* 0x00007200ff0577ac */ /* 0x000e6e0008000800 */
[----:B------:R-:W0:Y:S02]  /*0040*/  LDC R7, c[0x0][0x360] ;  /* 0x0000d800ff077b82 */ /* 0x000e240000000800 */
[----:B0-----:R-:W-:-:S05]  /*0050*/  IMAD R7, R7, UR4, R0 ;  /* 0x0000000407077c24 */ /* 0x001fca000f8e0200 */
[----:B-1----:R-:W-:-:S04]  /*0060*/  ISETP.GE.AND P0, PT, R7, UR5, PT ;  /* 0x0000000507007c0c */ /* 0x002fc8000bf06270 */
[----:B------:R-:W-:-:S13]  /*0070*/  ISETP.LT.OR P0, PT, R7, 0x1, P0 ;  /* 0x000000010700780c */ /* 0x000fda0000701670 */
[----:B------:R-:W-:Y:S05]  /*0080*/  @P0 EXIT ;  /* 0x000000000000094d */ /* 0x000fea0003800000 */
[----:B------:R-:W0:Y:S01]  /*0090*/  LDC.64 R4, c[0x0][0x380] ;  /* 0x0000e000ff047b82 */ /* 0x000e220000000a00 */
[----:B------:R-:W1:Y:S01]  /*00a0*/  LDCU.64 UR4, c[0x0][0x358] ;  /* 0x00006b00ff0477ac */ /* 0x000e620008000a00 */
[C---:B------:R-:W-:Y:S01]  /*00b0*/  IADD3 R11, PT, PT, R7.reuse, -0x1, RZ ;  /* 0xffffffff070b7810 */ /* 0x040fe20007ffe0ff */
[----:B------:R-:W2:Y:S05]  /*00c0*/  LDCU.64 UR6, c[0x0][0x398] ;  /* 0x00007300ff0677ac */ /* 0x000eaa0008000a00 */
[----:B------:R-:W3:Y:S01]  /*00d0*/  LDC.64 R8, c[0x0][0x388] ;  /* 0x0000e200ff087b82 */ /* 0x000ee20000000a00 */
[----:B0-----:R-:W-:-:S04]  /*00e0*/  IMAD.WIDE.U32 R2, R7, 0x8, R4 ;  /* 0x0000000807027825 */ /* 0x001fc800078e0004 */
[----:B------:R-:W-:Y:S02]  /*00f0*/  IMAD.WIDE.U32 R4, R11, 0x8, R4 ;  /* 0x000000080b047825 */ /* 0x000fe400078e0004 */
[----:B-1----:R-:W4:Y:S04]  /*0100*/  LDG.E.64 R2, desc[UR4][R2.64] ;  /* 0x0000000402027981 */ /* 0x002f28000c1e1b00 */
[----:B------:R-:W4:Y:S01]  /*0110*/  LDG.E.64 R4, desc[UR4][R4.64] ;  /* 0x0000000404047981 */ /* 0x000f22000c1e1b00 */
[----:B---3--:R-:W-:-:S05]  /*0120*/  IMAD.WIDE.U32 R8, R7, 0x8, R8 ;  /* 0x0000000807087825 */ /* 0x008fca00078e0008 */
[----:B------:R-:W2:Y:S01]  /*0130*/  LDG.E.64 R10, desc[UR4][R8.64] ;  /* 0x00000004080a7981 */ /* 0x000ea2000c1e1b00 */
[----:B----4-:R-:W-:-:S08]  /*0140*/  DADD R6, R2, -R4 ;  /* 0x0000000002067229 */ /* 0x010fd00000000804 */
[----:B--2---:R-:W-:-:S07]  /*0150*/  DFMA R6, R6, UR6, R10 ;  /* 0x0000000606067c2b */ /* 0x004fce000800000a */
[----:B------:R-:W-:Y:S01]  /*0160*/  STG.E.64 desc[UR4][R8.64], R6 ;  /* 0x0000000608007986 */ /* 0x000fe2000c101b04 */
[----:B------:R-:W-:Y:S05]  /*0170*/  EXIT ;  /* 0x000000000000794d */ /* 0x000fea0003800000 */
.L_x_6:
        /* <DEDUP_REMOVED lines=16> */
.L_x_18:


//--------------------- .text._Z8updateHyPdS_id   --------------------------
	.section	.text._Z8updateHyPdS_id,"ax",@progbits
	.align	128
        .global         _Z8updateHyPdS_id
        .type           _Z8updateHyPdS_id,@function
        .size           _Z8updateHyPdS_id,(.L_x_16 - _Z8updateHyPdS_id)
        .other          _Z8updateHyPdS_id,@"STO_CUDA_ENTRY STV_DEFAULT"
_Z8updateHyPdS_id:
.text._Z8updateHyPdS_id:
[----:B------:R-:W-:Y:S01]  /*0000*/  LDC R1, c[0x0][0x37c] ;  /* 0x0000df00ff017b82 */ /* 0x000fe20000000800 */
[----:B------:R-:W0:Y:S07]  /*0010*/  S2R R3, SR_TID.X ;  /* 0x0000000000037919 */ /* 0x000e2e0000002100 */
[----:B------:R-:W0:Y:S01]  /*0020*/  S2UR UR5, SR_CTAID.X ;  /* 0x00000000000579c3 */ /* 0x000e220000002500 */
[----:B------:R-:W1:Y:S07]  /*0030*/  LDCU UR4, c[0x0][0x390] ;  /* 0x00007200ff0477ac */ /* 0x000e6e0008000800 */
[----:B------:R-:W0:Y:S01]  /*0040*/  LDC R0, c[0x0][0x360] ;  /* 0x0000d800ff007b82 */ /* 0x000e220000000800 */
[----:B-1----:R-:W-:Y:S01]  /*0050*/  UIADD3 UR4, UPT, UPT, UR4, -0x1, URZ ;  /* 0xffffffff04047890 */ /* 0x002fe2000fffe0ff */
[----:B0-----:R-:W-:-:S05]  /*0060*/  IMAD R0, R0, UR5, R3 ;  /* 0x0000000500007c24 */ /* 0x001fca000f8e0203 */
[----:B------:R-:W-:-:S13]  /*0070*/  ISETP.GE.AND P0, PT, R0, UR4, PT ;  /* 0x0000000400007c0c */ /* 0x000fda000bf06270 */
[----:B------:R-:W-:Y:S05]  /*0080*/  @P0 EXIT ;  /* 0x000000000000094d */ /* 0x000fea0003800000 */
[----:B------:R-:W0:Y:S01]  /*0090*/  LDC.64 R2, c[0x0][0x388] ;  /* 0x0000e200ff027b82 */ /* 0x000e220000000a00 */
[----:B------:R-:W1:Y:S01]  /*00a0*/  LDCU.64 UR4, c[0x0][0x358] ;  /* 0x00006b00ff0477ac */ /* 0x000e620008000a00 */
[----:B------:R-:W2:Y:S06]  /*00b0*/  LDCU UR6, c[0x0][0x39c] ;  /* 0x00007380ff0677ac */ /* 0x000eac0008000800 */
[----:B------:R-:W3:Y:S01]  /*00c0*/  LDC.64 R12, c[0x0][0x398] ;  /* 0x0000e600ff0c7b82 */ /* 0x000ee20000000a00 */
[----:B0-----:R-:W-:-:S05]  /*00d0*/  IMAD.WIDE R2, R0, 0x8, R2 ;  /* 0x0000000800027825 */ /* 0x001fca00078e0202 */
[----:B-1----:R-:W4:Y:S04]  /*00e0*/  LDG.E.64 R6, desc[UR4][R2.64+0x8] ;  /* 0x0000080402067981 */ /* 0x002f28000c1e1b00 */
[----:B------:R-:W4:Y:S01]  /*00f0*/  LDG.E.64 R4, desc[UR4][R2.64] ;  /* 0x0000000402047981 */ /* 0x000f22000c1e1b00 */
[----:B--2---:R-:W3:Y:S01]  /*0100*/  MUFU.RCP64H R9, UR6 ;  /* 0x0000000600097d08 */ /* 0x004ee20008001800 */
[----:B------:R-:W-:Y:S01]  /*0110*/  IMAD.MOV.U32 R8, RZ, RZ, 0x1 ;  /* 0x00000001ff087424 */ /* 0x000fe200078e00ff */
[----:B------:R-:W-:Y:S05]  /*0120*/  BSSY.RECONVERGENT B0, `(.L_x_7) ;  /* 0x0000010000007945 */ /* 0x000fea0003800200 */
[----:B---3--:R-:W-:-:S08]  /*0130*/  DFMA R10, R8, -R12, 1 ;  /* 0x3ff00000080a742b */ /* 0x008fd0000000080c */
[----:B------:R-:W-:-:S08]  /*0140*/  DFMA R10, R10, R10, R10 ;  /* 0x0000000a0a0a722b */ /* 0x000fd0000000000a */
[----:B------:R-:W-:-:S08]  /*0150*/  DFMA R10, R8, R10, R8 ;  /* 0x0000000a080a722b */ /* 0x000fd00000000008 */
[----:B------:R-:W-:-:S08]  /*0160*/  DFMA R8, R10, -R12, 1 ;  /* 0x3ff000000a08742b */ /* 0x000fd0000000080c */
[----:B------:R-:W-:Y:S02]  /*0170*/  DFMA R8, R10, R8, R10 ;  /* 0x000000080a08722b */ /* 0x000fe4000000000a */
[----:B----4-:R-:W-:-:S08]  /*0180*/  DADD R6, R6, -R4 ;  /* 0x0000000006067229 */ /* 0x010fd00000000804 */
[----:B------:R-:W-:Y:S02]  /*0190*/  DMUL R2, R6, R8 ;  /* 0x0000000806027228 */ /* 0x000fe40000000000 */
[----:B------:R-:W-:-:S06]  /*01a0*/  FSETP.GEU.AND P1, PT, |R7|, 6.5827683646048100446e-37, PT ;  /* 0x036000000700780b */ /* 0x000fcc0003f2e200 */
[----:B------:R-:W-:-:S08]  /*01b0*/  DFMA R4, R2, -R12, R6 ;  /* 0x8000000c0204722b */ /* 0x000fd00000000006 */
[----:B------:R-:W-:-:S10]  /*01c0*/  DFMA R2, R8, R4, R2 ;  /* 0x000000040802722b */ /* 0x000fd40000000002 */
[----:B------:R-:W-:-:S05]  /*01d0*/  FFMA R4, RZ, UR6, R3 ;  /* 0x00000006ff047c23 */ /* 0x000fca0008000003 */
[----:B------:R-:W-:-:S13]  /*01e0*/  FSETP.GT.AND P0, PT, |R4|, 1.469367938527859385e-39, PT ;  /* 0x001000000400780b */ /* 0x000fda0003f04200 */
[----:B------:R-:W-:Y:S05]  /*01f0*/  @P0 BRA P1, `(.L_x_8) ;  /* 0x0000000000080947 */ /* 0x000fea0000800000 */
[----:B------:R-:W-:-:S07]  /*0200*/  MOV R10, 0x220 ;  /* 0x00000220000a7802 */ /* 0x000fce0000000f00 */
[----:B------:R-:W-:Y:S05]  /*0210*/  CALL.REL.NOINC `($__internal_1_$__cuda_sm20_div_rn_f64_full) ;  /* 0x00000000001c7944 */ /* 0x000fea0003c00000 */
.L_x_8:
[----:B------:R-:W-:Y:S05]  /*0220*/  BSYNC.RECONVERGENT B0 ;  /* 0x0000000000007941 */ /* 0x000fea0003800200 */
.L_x_7:
[----:B------:R-:W0:Y:S02]  /*0230*/  LDC.64 R4, c[0x0][0x380] ;  /* 0x0000e000ff047b82 */ /* 0x000e240000000a00 */
[----:B0-----:R-:W-:-:S05]  /*0240*/  IMAD.WIDE R4, R0, 0x8, R4 ;  /* 0x0000000800047825 */ /* 0x001fca00078e0204 */
[----:B------:R-:W2:Y:S02]  /*0250*/  LDG.E.64 R6, desc[UR4][R4.64] ;  /* 0x0000000404067981 */ /* 0x000ea4000c1e1b00 */
[----:B--2---:R-:W-:-:S07]  /*0260*/  DADD R6, R6, R2 ;  /* 0x0000000006067229 */ /* 0x004fce0000000002 */
[----:B------:R-:W-:Y:S01]  /*0270*/  STG.E.64 desc[UR4][R4.64], R6 ;  /* 0x0000000604007986 */ /* 0x000fe2000c101b04 */
[----:B------:R-:W-:Y:S05]  /*0280*/  EXIT ;  /* 0x000000000000794d */ /* 0x000fea0003800000 */
        .weak           $__internal_1_$__cuda_sm20_div_rn_f64_full
        .type           $__internal_1_$__cuda_sm20_div_rn_f64_full,@function
        .size           $__internal_1_$__cuda_sm20_div_rn_f64_full,(.L_x_16 - $__internal_1_$__cuda_sm20_div_rn_f64_full)
$__internal_1_$__cuda_sm20_div_rn_f64_full:
[----:B------:R-:W0:Y:S01]  /*0290*/  LDC.64 R2, c[0x0][0x398] ;  /* 0x0000e600ff027b82 */ /* 0x000e220000000a00 */
[C---:B------:R-:W-:Y:S01]  /*02a0*/  FSETP.GEU.AND P2, PT, |R7|.reuse, 1.469367938527859385e-39, PT ;  /* 0x001000000700780b */ /* 0x040fe20003f4e200 */
[----:B------:R-:W-:Y:S01]  /*02b0*/  BSSY.RECONVERGENT B1, `(.L_x_9) ;  /* 0x0000053000017945 */ /* 0x000fe20003800200 */
[----:B------:R-:W-:-:S05]  /*02c0*/  LOP3.LUT R11, R7, 0x7ff00000, RZ, 0xc0, !PT ;  /* 0x7ff00000070b7812 */ /* 0x000fca00078ec0ff */
[----:B------:R-:W-:Y:S01]  /*02d0*/  IMAD.MOV.U32 R21, RZ, RZ, R11 ;  /* 0x000000ffff157224 */ /* 0x000fe200078e000b */
[C---:B0-----:R-:W-:Y:S02]  /*02e0*/  FSETP.GEU.AND P0, PT, |R3|.reuse, 1.469367938527859385e-39, PT ;  /* 0x001000000300780b */ /* 0x041fe40003f0e200 */
[----:B------:R-:W-:-:S04]  /*02f0*/  LOP3.LUT R4, R3, 0x800fffff, RZ, 0xc0, !PT ;  /* 0x800fffff03047812 */ /* 0x000fc800078ec0ff */
[----:B------:R-:W-:Y:S01]  /*0300*/  LOP3.LUT R5, R4, 0x3ff00000, RZ, 0xfc, !PT ;  /* 0x3ff0000004057812 */ /* 0x000fe200078efcff */
[----:B------:R-:W-:-:S06]  /*0310*/  IMAD.MOV.U32 R4, RZ, RZ, R2 ;  /* 0x000000ffff047224 */ /* 0x000fcc00078e0002 */
[----:B------:R-:W0:Y:S02]  /*0320*/  @!P0 LDC.64 R8, c[0x0][0x398] ;  /* 0x0000e600ff088b82 */ /* 0x000e240000000a00 */
[----:B0-----:R-:W-:Y:S01]  /*0330*/  @!P0 DMUL R4, R8, 8.98846567431157953865e+307 ;  /* 0x7fe0000008048828 */ /* 0x001fe20000000000 */
[----:B------:R-:W-:-:S05]  /*0340*/  IMAD.MOV.U32 R8, RZ, RZ, 0x1 ;  /* 0x00000001ff087424 */ /* 0x000fca00078e00ff */
[----:B------:R-:W0:Y:S02]  /*0350*/  MUFU.RCP64H R9, R5 ;  /* 0x0000000500097308 */ /* 0x000e240000001800 */
[----:B0-----:R-:W-:-:S08]  /*0360*/  DFMA R12, R8, -R4, 1 ;  /* 0x3ff00000080c742b */ /* 0x001fd00000000804 */
[----:B------:R-:W-:Y:S01]  /*0370*/  DFMA R14, R12, R12, R12 ;  /* 0x0000000c0c0e722b */ /* 0x000fe2000000000c */
[----:B------:R-:W-:Y:S01]  /*0380*/  LOP3.LUT R12, R3, 0x7ff00000, RZ, 0xc0, !PT ;  /* 0x7ff00000030c7812 */ /* 0x000fe200078ec0ff */
[----:B------:R-:W-:-:S03]  /*0390*/  IMAD.MOV.U32 R13, RZ, RZ, 0x1ca00000 ;  /* 0x1ca00000ff0d7424 */ /* 0x000fc600078e00ff */
[----:B------:R-:W-:Y:S01]  /*03a0*/  ISETP.GE.U32.AND P1, PT, R11, R12, PT ;  /* 0x0000000c0b00720c */ /* 0x000fe20003f26070 */
[----:B------:R-:W-:Y:S02]  /*03b0*/  IMAD.MOV.U32 R20, RZ, RZ, R12 ;  /* 0x000000ffff147224 */ /* 0x000fe400078e000c */
[----:B------:R-:W-:Y:S01]  /*03c0*/  DFMA R16, R8, R14, R8 ;  /* 0x0000000e0810722b */ /* 0x000fe20000000008 */
[----:B------:R-:W-:Y:S01]  /*03d0*/  @!P0 LOP3.LUT R20, R5, 0x7ff00000, RZ, 0xc0, !PT ;  /* 0x7ff0000005148812 */ /* 0x000fe200078ec0ff */
[----:B------:R-:W-:Y:S01]  /*03e0*/  IMAD.MOV.U32 R8, RZ, RZ, R6 ;  /* 0x000000ffff087224 */ /* 0x000fe200078e0006 */
[----:B------:R-:W-:-:S03]  /*03f0*/  SEL R13, R13, 0x63400000, !P1 ;  /* 0x634000000d0d7807 */ /* 0x000fc60004800000 */
[----:B------:R-:W-:Y:S01]  /*0400*/  VIADD R23, R20, 0xffffffff ;  /* 0xffffffff14177836 */ /* 0x000fe20000000000 */
[C-C-:B------:R-:W-:Y:S01]  /*0410*/  @!P2 LOP3.LUT R14, R13.reuse, 0x80000000, R7.reuse, 0xf8, !PT ;  /* 0x800000000d0ea812 */ /* 0x140fe200078ef807 */
[----:B------:R-:W-:Y:S01]  /*0420*/  DFMA R18, R16, -R4, 1 ;  /* 0x3ff000001012742b */ /* 0x000fe20000000804 */
[----:B------:R-:W-:Y:S02]  /*0430*/  LOP3.LUT R9, R13, 0x800fffff, R7, 0xf8, !PT ;  /* 0x800fffff0d097812 */ /* 0x000fe400078ef807 */
[----:B------:R-:W-:Y:S01]  /*0440*/  @!P2 LOP3.LUT R15, R14, 0x100000, RZ, 0xfc, !PT ;  /* 0x001000000e0fa812 */ /* 0x000fe200078efcff */
[----:B------:R-:W-:-:S06]  /*0450*/  @!P2 IMAD.MOV.U32 R14, RZ, RZ, RZ ;  /* 0x000000ffff0ea224 */ /* 0x000fcc00078e00ff */
[----:B------:R-:W-:Y:S02]  /*0460*/  @!P2 DFMA R8, R8, 2, -R14 ;  /* 0x400000000808a82b */ /* 0x000fe4000000080e */
[----:B------:R-:W-:-:S08]  /*0470*/  DFMA R14, R16, R18, R16 ;  /* 0x00000012100e722b */ /* 0x000fd00000000010 */
        /* <DEDUP_REMOVED lines=8> */
[----:B------:R-:W-:Y:S01]  /*0500*/  VIADDMNMX R11, R11, -R12, 0xb9600000, !PT ;  /* 0xb96000000b0b7446 */ /* 0x000fe2000780090c */
[----:B------:R-:W-:-:S03]  /*0510*/  IMAD.MOV.U32 R6, RZ, RZ, RZ ;  /* 0x000000ffff067224 */ /* 0x000fc600078e00ff */
        /* <DEDUP_REMOVED lines=9> */
[----:B------:R-:W-:-:S04]  /*05b0*/  LOP3.LUT R9, R5, 0x80000000, R3, 0x48, !PT ;  /* 0x8000000005097812 */ /* 0x000fc800078e4803 */
[----:B------:R-:W-:-:S07]  /*05c0*/  LOP3.LUT R7, R9, R7, RZ, 0xfc, !PT ;  /* 0x0000000709077212 */ /* 0x000fce00078efcff */
[----:B------:R-:W-:Y:S05]  /*05d0*/  @!P0 BRA `(.L_x_11) ;  /* 0x0000000000808947 */ /* 0x000fea0003800000 */
[----:B------:R-:W-:Y:S01]  /*05e0*/  IMAD.MOV R3, RZ, RZ, -R11 ;  /* 0x000000ffff037224 */ /* 0x000fe200078e0a0b */
[----:B------:R-:W-:Y:S01]  /*05f0*/  DMUL.RP R6, R14, R6 ;  /* 0x000000060e067228 */ /* 0x000fe20000008000 */
[----:B------:R-:W-:Y:S01]  /*0600*/  IMAD.MOV.U32 R2, RZ, RZ, RZ ;  /* 0x000000ffff027224 */ /* 0x000fe200078e00ff */
[----:B------:R-:W-:-:S05]  /*0610*/  IADD3 R11, PT, PT, -R11, -0x43300000, RZ ;  /* 0xbcd000000b0b7810 */ /* 0x000fca0007ffe1ff */
[----:B------:R-:W-:-:S03]  /*0620*/  DFMA R2, R12, -R2, R14 ;  /* 0x800000020c02722b */ /* 0x000fc6000000000e */
[----:B------:R-:W-:-:S07]  /*0630*/  LOP3.LUT R9, R7, R9, RZ, 0x3c, !PT ;  /* 0x0000000907097212 */ /* 0x000fce00078e3cff */
[----:B------:R-:W-:-:S04]  /*0640*/  FSETP.NEU.AND P0, PT, |R3|, R11, PT ;  /* 0x0000000b0300720b */ /* 0x000fc80003f0d200 */
[----:B------:R-:W-:Y:S02]  /*0650*/  FSEL R12, R6, R12, !P0 ;  /* 0x0000000c060c7208 */ /* 0x000fe40004000000 */
[----:B------:R-:W-:Y:S01]  /*0660*/  FSEL R13, R9, R13, !P0 ;  /* 0x0000000d090d7208 */ /* 0x000fe20004000000 */
[----:B------:R-:W-:Y:S06]  /*0670*/  BRA `(.L_x_11) ;  /* 0x0000000000587947 */ /* 0x000fec0003800000 */
.L_x_10:
[----:B------:R-:W-:-:S14]  /*0680*/  DSETP.NAN.AND P0, PT, R6, R6, PT ;  /* 0x000000060600722a */ /* 0x000fdc0003f08000 */
[----:B------:R-:W-:Y:S05]  /*0690*/  @P0 BRA `(.L_x_12) ;  /* 0x0000000000480947 */ /* 0x000fea0003800000 */
[----:B------:R-:W0:Y:S02]  /*06a0*/  LDC.64 R4, c[0x0][0x398] ;  /* 0x0000e600ff047b82 */ /* 0x000e240000000a00 */
[----:B0-----:R-:W-:-:S14]  /*06b0*/  DSETP.NAN.AND P0, PT, R4, R4, PT ;  /* 0x000000040400722a */ /* 0x001fdc0003f08000 */
[----:B------:R-:W-:Y:S05]  /*06c0*/  @P0 BRA `(.L_x_13) ;  /* 0x0000000000300947 */ /* 0x000fea0003800000 */
[----:B------:R-:W-:Y:S01]  /*06d0*/  ISETP.NE.AND P0, PT, R21, R20, PT ;  /* 0x000000141500720c */ /* 0x000fe20003f05270 */
[----:B------:R-:W-:Y:S02]  /*06e0*/  IMAD.MOV.U32 R12, RZ, RZ, 0x0 ;  /* 0x00000000ff0c7424 */ /* 0x000fe400078e00ff */
[----:B------:R-:W-:-:S10]  /*06f0*/  IMAD.MOV.U32 R13, RZ, RZ, -0x80000 ;  /* 0xfff80000ff0d7424 */ /* 0x000fd400078e00ff */
[----:B------:R-:W-:Y:S05]  /*0700*/  @!P0 BRA `(.L_x_11) ;  /* 0x0000000000348947 */ /* 0x000fea0003800000 */
[----:B------:R-:W-:Y:S02]  /*0710*/  ISETP.NE.AND P0, PT, R21, 0x7ff00000, PT ;  /* 0x7ff000001500780c */ /* 0x000fe40003f05270 */
[----:B------:R-:W-:Y:S02]  /*0720*/  LOP3.LUT R13, R7, 0x80000000, R3, 0x48, !PT ;  /* 0x80000000070d7812 */ /* 0x000fe400078e4803 */
[----:B------:R-:W-:-:S13]  /*0730*/  ISETP.EQ.OR P0, PT, R20, RZ, !P0 ;  /* 0x000000ff1400720c */ /* 0x000fda0004702670 */
[----:B------:R-:W-:Y:S01]  /*0740*/  @P0 LOP3.LUT R2, R13, 0x7ff00000, RZ, 0xfc, !PT ;  /* 0x7ff000000d020812 */ /* 0x000fe200078efcff */
[----:B------:R-:W-:Y:S02]  /*0750*/  @!P0 IMAD.MOV.U32 R12, RZ, RZ, RZ ;  /* 0x000000ffff0c8224 */ /* 0x000fe400078e00ff */
[----:B------:R-:W-:Y:S02]  /*0760*/  @P0 IMAD.MOV.U32 R12, RZ, RZ, RZ ;  /* 0x000000ffff0c0224 */ /* 0x000fe400078e00ff */
[----:B------:R-:W-:Y:S01]  /*0770*/  @P0 IMAD.MOV.U32 R13, RZ, RZ, R2 ;  /* 0x000000ffff0d0224 */ /* 0x000fe200078e0002 */
[----:B------:R-:W-:Y:S06]  /*0780*/  BRA `(.L_x_11) ;  /* 0x0000000000147947 */ /* 0x000fec0003800000 */
.L_x_13:
[----:B------:R-:W-:Y:S01]  /*0790*/  LOP3.LUT R13, R3, 0x80000, RZ, 0xfc, !PT ;  /* 0x00080000030d7812 */ /* 0x000fe200078efcff */
[----:B------:R-:W-:Y:S01]  /*07a0*/  IMAD.MOV.U32 R12, RZ, RZ, R2 ;  /* 0x000000ffff0c7224 */ /* 0x000fe200078e0002 */
[----:B------:R-:W-:Y:S06]  /*07b0*/  BRA `(.L_x_11) ;  /* 0x0000000000087947 */ /* 0x000fec0003800000 */
.L_x_12:
[----:B------:R-:W-:Y:S01]  /*07c0*/  LOP3.LUT R13, R7, 0x80000, RZ, 0xfc, !PT ;  /* 0x00080000070d7812 */ /* 0x000fe200078efcff */
[----:B------:R-:W-:-:S07]  /*07d0*/  IMAD.MOV.U32 R12, RZ, RZ, R6 ;  /* 0x000000ffff0c7224 */ /* 0x000fce00078e0006 */
.L_x_11:
[----:B------:R-:W-:Y:S05]  /*07e0*/  BSYNC.RECONVERGENT B1 ;  /* 0x0000000000017941 */ /* 0x000fea0003800200 */
.L_x_9:
[----:B------:R-:W-:Y:S02]  /*07f0*/  IMAD.MOV.U32 R11, RZ, RZ, 0x0 ;  /* 0x00000000ff0b7424 */ /* 0x000fe400078e00ff */
[----:B------:R-:W-:Y:S02]  /*0800*/  IMAD.MOV.U32 R2, RZ, RZ, R12 ;  /* 0x000000ffff027224 */ /* 0x000fe400078e000c */
[----:B------:R-:W-:Y:S01]  /*0810*/  IMAD.MOV.U32 R3, RZ, RZ, R13 ;  /* 0x000000ffff037224 */ /* 0x000fe200078e000d */
[----:B------:R-:W-:Y:S06]  /*0820*/  RET.REL.NODEC R10 `(_Z8updateHyPdS_id) ;  /* 0xfffffff40af47950 */ /* 0x000fec0003c3ffff */
.L_x_14:
        /* <DEDUP_REMOVED lines=13> */
.L_x_16:


//--------------------- .nv.shared.reserved.0     --------------------------
	.section	.nv.shared.reserved.0,"aw",@nobits
	.weak		__nv_reservedSMEM_offset_0_alias
	.size		__nv_reservedSMEM_offset_0_alias, 0, 64
	.other		__nv_reservedSMEM_offset_0_alias,@"STO_CUDA_RESERVED_SHARED STV_DEFAULT"
__nv_reservedSMEM_offset_0_alias:
	.zero		0
	.zero		64


//--------------------- .nv.constant0._Z9setEzNodePdi --------------------------
	.section	.nv.constant0._Z9setEzNodePdi,"a",@progbits
	.sectionflags	@""
	.align	4
.nv.constant0._Z9setEzNodePdi:
	.zero		908


//--------------------- .nv.constant0._Z8updateEzPdS_id --------------------------
	.section	.nv.constant0._Z8updateEzPdS_id,"a",@progbits
	.sectionflags	@""
	.align	4
.nv.constant0._Z8updateEzPdS_id:
	.zero		928


//--------------------- .nv.constant0._Z8updateHyPdS_id --------------------------
	.section	.nv.constant0._Z8updateHyPdS_id,"a",@progbits
	.sectionflags	@""
	.align	4
.nv.constant0._Z8updateHyPdS_id:
	.zero		928


//--------------------- SYMBOLS --------------------------

	.type		.nv.reservedSmem.offset0,@object
	.size		.nv.reservedSmem.offset0,0x4
